//
// Generated by NVIDIA NVVM Compiler
//
// Compiler Build ID: CL-36424714
// Cuda compilation tools, release 13.0, V13.0.88
// Based on NVVM 20.0.0
//

.version 9.0
.target sm_100
.address_size 64

	// .globl	_Z15cuda_calculatorPiS_S_

.visible .entry _Z15cuda_calculatorPiS_S_(
	.param .u64 .ptr .align 1 _Z15cuda_calculatorPiS_S__param_0,
	.param .u64 .ptr .align 1 _Z15cuda_calculatorPiS_S__param_1,
	.param .u64 .ptr .align 1 _Z15cuda_calculatorPiS_S__param_2
)
{
	.reg .b32 	%r<8>;
	.reg .b64 	%rd<11>;

	ld.param.u64 	%rd1, [_Z15cuda_calculatorPiS_S__param_0];
	ld.param.u64 	%rd2, [_Z15cuda_calculatorPiS_S__param_1];
	ld.param.u64 	%rd3, [_Z15cuda_calculatorPiS_S__param_2];
	cvta.to.global.u64 	%rd4, %rd3;
	cvta.to.global.u64 	%rd5, %rd2;
	cvta.to.global.u64 	%rd6, %rd1;
	mov.u32 	%r1, %tid.x;
	mov.u32 	%r2, %ctaid.x;
	mov.u32 	%r3, %ntid.x;
	mad.lo.s32 	%r4, %r2, %r3, %r1;
	mul.wide.s32 	%rd7, %r4, 4;
	add.s64 	%rd8, %rd6, %rd7;
	ld.global.u32 	%r5, [%rd8];
	add.s64 	%rd9, %rd5, %rd7;
	ld.global.u32 	%r6, [%rd9];
	add.s32 	%r7, %r6, %r5;
	add.s64 	%rd10, %rd4, %rd7;
	st.global.u32 	[%rd10], %r7;
	ret;

}


// ===== COMPILED SASS (sm_100) =====

	.target	sm_100

	.elftype	@"ET_EXEC"


//--------------------- .note.nv.tkinfo           --------------------------
	.section	.note.nv.tkinfo,"",@"SHT_NOTE"
	.sectionflags	@"SHF_NOTE_NV_TKINFO"
	.tkinfo
        /*0018*/ 	.word	0x00000002
        /*0030*/ 	.string	""
        /*0030*/ 	.string	"ptxas"
        /*0030*/ 	.string	"Cuda compilation tools, release 13.0, V13.0.88"
        /*0030*/ 	.string	"Build cuda_13.0.r13.0/compiler.36424714_0"
        /*0030*/ 	.string	"-arch sm_100 -m 64 "



//--------------------- .note.nv.cuinfo           --------------------------
	.section	.note.nv.cuinfo,"",@"SHT_NOTE"
	.sectionflags	@"SHF_NOTE_NV_CUINFO"
        /*0018*/ 	.short	0x0002
        /*001a*/ 	.short	0x0064
        /*001c*/ 	.short	0x0082
	.zero		2


//--------------------- .nv.info                  --------------------------
	.section	.nv.info,"",@"SHT_CUDA_INFO"
	.align	4


	//----- nvinfo : EIATTR_REGCOUNT
	.align		4
        /*0000*/ 	.byte	0x04, 0x2f
        /*0002*/ 	.short	(.L_1 - .L_0)
	.align		4
.L_0:
        /*0004*/ 	.word	index@(_Z15cuda_calculatorPiS_S_)
        /*0008*/ 	.word	0x0000000c


	//----- nvinfo : EIATTR_FRAME_SIZE
	.align		4
.L_1:
        /*000c*/ 	.byte	0x04, 0x11
        /*000e*/ 	.short	(.L_3 - .L_2)
	.align		4
.L_2:
        /*0010*/ 	.word	index@(_Z15cuda_calculatorPiS_S_)
        /*0014*/ 	.word	0x00000000


	//----- nvinfo : EIATTR_MIN_STACK_SIZE
	.align		4
.L_3:
        /*0018*/ 	.byte	0x04, 0x12
        /*001a*/ 	.short	(.L_5 - .L_4)
	.align		4
.L_4:
        /*001c*/ 	.word	index@(_Z15cuda_calculatorPiS_S_)
        /*0020*/ 	.word	0x00000000
.L_5:


//--------------------- .nv.compat                --------------------------
	.section	.nv.compat,"",@"SHT_CUDA_COMPAT_INFO"
	.align	4
        /*0000*/ 	.byte	0x02, 0x09, 0x00, 0x00, 0x02, 0x02, 0x01, 0x00, 0x02, 0x05, 0x05, 0x00, 0x03, 0x07, 0x01, 0x01
        /*0010*/ 	.byte	0x02, 0x03, 0x00, 0x00, 0x02, 0x06, 0x01, 0x00, 0x04, 0x0b, 0x08, 0x00, 0x09, 0x00, 0x00, 0x00
        /*0020*/ 	.byte	0x00, 0x00, 0x00, 0x00


//--------------------- .nv.info._Z15cuda_calculatorPiS_S_ --------------------------
	.section	.nv.info._Z15cuda_calculatorPiS_S_,"",@"SHT_CUDA_INFO"
	.sectionflags	@""
	.align	4


	//----- nvinfo : EIATTR_CUDA_API_VERSION
	.align		4
        /*0000*/ 	.byte	0x04, 0x37
        /*0002*/ 	.short	(.L_7 - .L_6)
.L_6:
        /*0004*/ 	.word	0x00000082


	//----- nvinfo : EIATTR_KPARAM_INFO
	.align		4
.L_7:
        /*0008*/ 	.byte	0x04, 0x17
        /*000a*/ 	.short	(.L_9 - .L_8)
.L_8:
        /*000c*/ 	.word	0x00000000
        /*0010*/ 	.short	0x0002
        /*0012*/ 	.short	0x0010
        /*0014*/ 	.byte	0x00, 0xf5, 0x21, 0x00


	//----- nvinfo : EIATTR_KPARAM_INFO
	.align		4
.L_9:
        /*0018*/ 	.byte	0x04, 0x17
        /*001a*/ 	.short	(.L_11 - .L_10)
.L_10:
        /*001c*/ 	.word	0x00000000
        /*0020*/ 	.short	0x0001
        /*0022*/ 	.short	0x0008
        /*0024*/ 	.byte	0x00, 0xf5, 0x21, 0x00


	//----- nvinfo : EIATTR_KPARAM_INFO
	.align		4
.L_11:
        /*0028*/ 	.byte	0x04, 0x17
        /*002a*/ 	.short	(.L_13 - .L_12)
.L_12:
        /*002c*/ 	.word	0x00000000
        /*0030*/ 	.short	0x0000
        /*0032*/ 	.short	0x0000
        /*0034*/ 	.byte	0x00, 0xf5, 0x21, 0x00


	//----- nvinfo : EIATTR_SPARSE_MMA_MASK
	.align		4
.L_13:
        /*0038*/ 	.byte	0x03, 0x50
        /*003a*/ 	.short	0x0000


	//----- nvinfo : EIATTR_MAXREG_COUNT
	.align		4
        /*003c*/ 	.byte	0x03, 0x1b
        /*003e*/ 	.short	0x00ff


	//----- nvinfo : EIATTR_MERCURY_ISA_VERSION
	.align		4
        /*0040*/ 	.byte	0x03, 0x5f
        /*0042*/ 	.short	0x0101


	//----- nvinfo : EIATTR_VRC_CTA_INIT_COUNT
	.align		4
        /*0044*/ 	.byte	0x02, 0x4a
	.zero		1
	.zero		1


	//----- nvinfo : EIATTR_EXIT_INSTR_OFFSETS
	.align		4
        /*0048*/ 	.byte	0x04, 0x1c
        /*004a*/ 	.short	(.L_15 - .L_14)


	//   ....[0]....
.L_14:
        /*004c*/ 	.word	0x00000100


	//----- nvinfo : EIATTR_CBANK_PARAM_SIZE
	.align		4
.L_15:
        /*0050*/ 	.byte	0x03, 0x19
        /*0052*/ 	.short	0x0018


	//----- nvinfo : EIATTR_PARAM_CBANK
	.align		4
        /*0054*/ 	.byte	0x04, 0x0a
        /*0056*/ 	.short	(.L_17 - .L_16)
	.align		4
.L_16:
        /*0058*/ 	.word	index@(.nv.constant0._Z15cuda_calculatorPiS_S_)
        /*005c*/ 	.short	0x0380
        /*005e*/ 	.short	0x0018


	//----- nvinfo : EIATTR_SW_WAR
	.align		4
.L_17:
        /*0060*/ 	.byte	0x04, 0x36
        /*0062*/ 	.short	(.L_19 - .L_18)
.L_18:
        /*0064*/ 	.word	0x00000008
.L_19:


//--------------------- .nv.callgraph             --------------------------
	.section	.nv.callgraph,"",@"SHT_CUDA_CALLGRAPH"
	.align	4
	.sectionentsize	8
	.align		4
        /*0000*/ 	.word	0x00000000
	.align		4
        /*0004*/ 	.word	0xffffffff
	.align		4
        /*0008*/ 	.word	0x00000000
	.align		4
        /*000c*/ 	.word	0xfffffffe
	.align		4
        /*0010*/ 	.word	0x00000000
	.align		4
        /*0014*/ 	.word	0xfffffffd
	.align		4
        /*0018*/ 	.word	0x00000000
	.align		4
        /*001c*/ 	.word	0xfffffffc


//--------------------- .text._Z15cuda_calculatorPiS_S_ --------------------------
	.section	.text._Z15cuda_calculatorPiS_S_,"ax",@progbits
	.align	128
        .global         _Z15cuda_calculatorPiS_S_
        .type           _Z15cuda_calculatorPiS_S_,@function
        .size           _Z15cuda_calculatorPiS_S_,(.L_x_1 - _Z15cuda_calculatorPiS_S_)
        .other          _Z15cuda_calculatorPiS_S_,@"STO_CUDA_ENTRY STV_DEFAULT"
_Z15cuda_calculatorPiS_S_:
.text._Z15cuda_calculatorPiS_S_:
[----:B------:R-:W-:Y:S01]  /*0000*/  LDC R1, c[0x0][0x37c] ;  /* 0x0000df00ff017b82 */ /* 0x000fe20000000800 */
[----:B------:R-:W0:Y:S07]  /*0010*/  S2R R9, SR_TID.X ;  /* 0x0000000000097919 */ /* 0x000e2e0000002100 */
[----:B------:R-:W0:Y:S01]  /*0020*/  S2UR UR6, SR_CTAID.X ;  /* 0x00000000000679c3 */ /* 0x000e220000002500 */
[----:B------:R-:W1:Y:S07]  /*0030*/  LDCU.64 UR4, c[0x0][0x358] ;  /* 0x00006b00ff0477ac */ /* 0x000e6e0008000a00 */
[----:B------:R-:W0:Y:S08]  /*0040*/  LDC R0, c[0x0][0x360] ;  /* 0x0000d800ff007b82 */ /* 0x000e300000000800 */
[----:B------:R-:W2:Y:S08]  /*0050*/  LDC.64 R2, c[0x0][0x380] ;  /* 0x0000e000ff027b82 */ /* 0x000eb00000000a00 */
[----:B------:R-:W3:Y:S01]  /*0060*/  LDC.64 R4, c[0x0][0x388] ;  /* 0x0000e200ff047b82 */ /* 0x000ee20000000a00 */
[----:B0-----:R-:W-:-:S07]  /*0070*/  IMAD R9, R0, UR6, R9 ;  /* 0x0000000600097c24 */ /* 0x001fce000f8e0209 */
[----:B------:R-:W0:Y:S01]  /*0080*/  LDC.64 R6, c[0x0][0x390] ;  /* 0x0000e400ff067b82 */ /* 0x000e220000000a00 */
[----:B--2---:R-:W-:-:S06]  /*0090*/  IMAD.WIDE R2, R9, 0x4, R2 ;  /* 0x0000000409027825 */ /* 0x004fcc00078e0202 */
[----:B-1----:R-:W2:Y:S01]  /*00a0*/  LDG.E R2, desc[UR4][R2.64] ;  /* 0x0000000402027981 */ /* 0x002ea2000c1e1900 */
[----:B---3--:R-:W-:-:S06]  /*00b0*/  IMAD.WIDE R4, R9, 0x4, R4 ;  /* 0x0000000409047825 */ /* 0x008fcc00078e0204 */
[----:B------:R-:W2:Y:S01]  /*00c0*/  LDG.E R5, desc[UR4][R4.64] ;  /* 0x0000000404057981 */ /* 0x000ea2000c1e1900 */
[----:B0-----:R-:W-:Y:S01]  /*00d0*/  IMAD.WIDE R6, R9, 0x4, R6 ;  /* 0x0000000409067825 */ /* 0x001fe200078e0206 */
[----:B--2---:R-:W-:-:S05]  /*00e0*/  IADD3 R9, PT, PT, R2, R5, RZ ;  /* 0x0000000502097210 */ /* 0x004fca0007ffe0ff */
[----:B------:R-:W-:Y:S01]  /*00f0*/  STG.E desc[UR4][R6.64], R9 ;  /* 0x0000000906007986 */ /* 0x000fe2000c101904 */
[----:B------:R-:W-:Y:S05]  /*0100*/  EXIT ;  /* 0x000000000000794d */ /* 0x000fea0003800000 */
.L_x_0:
[----:B------:R-:W-:-:S00]  /*0110*/  BRA `(.L_x_0) ;  /* 0xfffffffc00fc7947 */ /* 0x000fc0000383ffff */
[----:B------:R-:W-:-:S00]  /*0120*/  NOP ;  /* 0x0000000000007918 */ /* 0x000fc00000000000 */
        /* <DEDUP_REMOVED lines=13> */
.L_x_1:


//--------------------- .nv.shared.reserved.0     --------------------------
	.section	.nv.shared.reserved.0,"aw",@nobits
	.weak		__nv_reservedSMEM_offset_0_alias
	.size		__nv_reservedSMEM_offset_0_alias, 0, 64
	.other		__nv_reservedSMEM_offset_0_alias,@"STO_CUDA_RESERVED_SHARED STV_DEFAULT"
__nv_reservedSMEM_offset_0_alias:
	.zero		0
	.zero		64


//--------------------- .nv.constant0._Z15cuda_calculatorPiS_S_ --------------------------
	.section	.nv.constant0._Z15cuda_calculatorPiS_S_,"a",@progbits
	.sectionflags	@""
	.align	4
.nv.constant0._Z15cuda_calculatorPiS_S_:
	.zero		920


//--------------------- SYMBOLS --------------------------

	.type		.nv.reservedSmem.offset0,@object
	.size		.nv.reservedSmem.offset0,0x4
